//
// Generated by NVIDIA NVVM Compiler
//
// Compiler Build ID: CL-36424714
// Cuda compilation tools, release 13.0, V13.0.88
// Based on NVVM 20.0.0
//

.version 9.0
.target sm_100
.address_size 64

	// .globl	_Z10matrixMultPfS_S_

.visible .entry _Z10matrixMultPfS_S_(
	.param .u64 .ptr .align 1 _Z10matrixMultPfS_S__param_0,
	.param .u64 .ptr .align 1 _Z10matrixMultPfS_S__param_1,
	.param .u64 .ptr .align 1 _Z10matrixMultPfS_S__param_2
)
{
	.reg .pred 	%p<4>;
	.reg .b32 	%r<12>;
	.reg .b32 	%f<25>;
	.reg .b64 	%rd<13>;

	ld.param.u64 	%rd1, [_Z10matrixMultPfS_S__param_0];
	ld.param.u64 	%rd2, [_Z10matrixMultPfS_S__param_1];
	ld.param.u64 	%rd3, [_Z10matrixMultPfS_S__param_2];
	mov.u32 	%r3, %ntid.x;
	mov.u32 	%r4, %ctaid.x;
	mov.u32 	%r5, %tid.x;
	mad.lo.s32 	%r1, %r3, %r4, %r5;
	mov.u32 	%r6, %ntid.y;
	mov.u32 	%r7, %ctaid.y;
	mov.u32 	%r8, %tid.y;
	mad.lo.s32 	%r9, %r6, %r7, %r8;
	setp.gt.s32 	%p1, %r1, 7;
	setp.gt.u32 	%p2, %r9, 7;
	or.pred  	%p3, %p1, %p2;
	@%p3 bra 	$L__BB0_2;
	cvta.to.global.u64 	%rd4, %rd3;
	cvta.to.global.u64 	%rd5, %rd1;
	cvta.to.global.u64 	%rd6, %rd2;
	shl.b32 	%r10, %r1, 3;
	mul.wide.s32 	%rd7, %r10, 4;
	add.s64 	%rd8, %rd5, %rd7;
	ld.global.f32 	%f1, [%rd8];
	mul.wide.u32 	%rd9, %r9, 4;
	add.s64 	%rd10, %rd6, %rd9;
	ld.global.f32 	%f2, [%rd10];
	fma.rn.f32 	%f3, %f1, %f2, 0f00000000;
	ld.global.f32 	%f4, [%rd8+4];
	ld.global.f32 	%f5, [%rd10+32];
	fma.rn.f32 	%f6, %f4, %f5, %f3;
	ld.global.f32 	%f7, [%rd8+8];
	ld.global.f32 	%f8, [%rd10+64];
	fma.rn.f32 	%f9, %f7, %f8, %f6;
	ld.global.f32 	%f10, [%rd8+12];
	ld.global.f32 	%f11, [%rd10+96];
	fma.rn.f32 	%f12, %f10, %f11, %f9;
	ld.global.f32 	%f13, [%rd8+16];
	ld.global.f32 	%f14, [%rd10+128];
	fma.rn.f32 	%f15, %f13, %f14, %f12;
	ld.global.f32 	%f16, [%rd8+20];
	ld.global.f32 	%f17, [%rd10+160];
	fma.rn.f32 	%f18, %f16, %f17, %f15;
	ld.global.f32 	%f19, [%rd8+24];
	ld.global.f32 	%f20, [%rd10+192];
	fma.rn.f32 	%f21, %f19, %f20, %f18;
	ld.global.f32 	%f22, [%rd8+28];
	ld.global.f32 	%f23, [%rd10+224];
	fma.rn.f32 	%f24, %f22, %f23, %f21;
	add.s32 	%r11, %r10, %r9;
	mul.wide.s32 	%rd11, %r11, 4;
	add.s64 	%rd12, %rd4, %rd11;
	st.global.f32 	[%rd12], %f24;
$L__BB0_2:
	ret;

}


// ===== COMPILED SASS (sm_100) =====

	.target	sm_100

	.elftype	@"ET_EXEC"


//--------------------- .note.nv.tkinfo           --------------------------
	.section	.note.nv.tkinfo,"",@"SHT_NOTE"
	.sectionflags	@"SHF_NOTE_NV_TKINFO"
	.tkinfo
        /*0018*/ 	.word	0x00000002
        /*0030*/ 	.string	""
        /*0030*/ 	.string	"ptxas"
        /*0030*/ 	.string	"Cuda compilation tools, release 13.0, V13.0.88"
        /*0030*/ 	.string	"Build cuda_13.0.r13.0/compiler.36424714_0"
        /*0030*/ 	.string	"-arch sm_100 -m 64 "



//--------------------- .note.nv.cuinfo           --------------------------
	.section	.note.nv.cuinfo,"",@"SHT_NOTE"
	.sectionflags	@"SHF_NOTE_NV_CUINFO"
        /*0018*/ 	.short	0x0002
        /*001a*/ 	.short	0x0064
        /*001c*/ 	.short	0x0082
	.zero		2


//--------------------- .nv.info                  --------------------------
	.section	.nv.info,"",@"SHT_CUDA_INFO"
	.align	4


	//----- nvinfo : EIATTR_REGCOUNT
	.align		4
        /*0000*/ 	.byte	0x04, 0x2f
        /*0002*/ 	.short	(.L_1 - .L_0)
	.align		4
.L_0:
        /*0004*/ 	.word	index@(_Z10matrixMultPfS_S_)
        /*0008*/ 	.word	0x0000001a


	//----- nvinfo : EIATTR_FRAME_SIZE
	.align		4
.L_1:
        /*000c*/ 	.byte	0x04, 0x11
        /*000e*/ 	.short	(.L_3 - .L_2)
	.align		4
.L_2:
        /*0010*/ 	.word	index@(_Z10matrixMultPfS_S_)
        /*0014*/ 	.word	0x00000000


	//----- nvinfo : EIATTR_MIN_STACK_SIZE
	.align		4
.L_3:
        /*0018*/ 	.byte	0x04, 0x12
        /*001a*/ 	.short	(.L_5 - .L_4)
	.align		4
.L_4:
        /*001c*/ 	.word	index@(_Z10matrixMultPfS_S_)
        /*0020*/ 	.word	0x00000000
.L_5:


//--------------------- .nv.compat                --------------------------
	.section	.nv.compat,"",@"SHT_CUDA_COMPAT_INFO"
	.align	4
        /*0000*/ 	.byte	0x02, 0x09, 0x00, 0x00, 0x02, 0x02, 0x01, 0x00, 0x02, 0x05, 0x05, 0x00, 0x03, 0x07, 0x01, 0x01
        /*0010*/ 	.byte	0x02, 0x03, 0x00, 0x00, 0x02, 0x06, 0x01, 0x00, 0x04, 0x0b, 0x08, 0x00, 0x09, 0x00, 0x00, 0x00
        /*0020*/ 	.byte	0x00, 0x00, 0x00, 0x00


//--------------------- .nv.info._Z10matrixMultPfS_S_ --------------------------
	.section	.nv.info._Z10matrixMultPfS_S_,"",@"SHT_CUDA_INFO"
	.sectionflags	@""
	.align	4


	//----- nvinfo : EIATTR_CUDA_API_VERSION
	.align		4
        /*0000*/ 	.byte	0x04, 0x37
        /*0002*/ 	.short	(.L_7 - .L_6)
.L_6:
        /*0004*/ 	.word	0x00000082


	//----- nvinfo : EIATTR_KPARAM_INFO
	.align		4
.L_7:
        /*0008*/ 	.byte	0x04, 0x17
        /*000a*/ 	.short	(.L_9 - .L_8)
.L_8:
        /*000c*/ 	.word	0x00000000
        /*0010*/ 	.short	0x0002
        /*0012*/ 	.short	0x0010
        /*0014*/ 	.byte	0x00, 0xf5, 0x21, 0x00


	//----- nvinfo : EIATTR_KPARAM_INFO
	.align		4
.L_9:
        /*0018*/ 	.byte	0x04, 0x17
        /*001a*/ 	.short	(.L_11 - .L_10)
.L_10:
        /*001c*/ 	.word	0x00000000
        /*0020*/ 	.short	0x0001
        /*0022*/ 	.short	0x0008
        /*0024*/ 	.byte	0x00, 0xf5, 0x21, 0x00


	//----- nvinfo : EIATTR_KPARAM_INFO
	.align		4
.L_11:
        /*0028*/ 	.byte	0x04, 0x17
        /*002a*/ 	.short	(.L_13 - .L_12)
.L_12:
        /*002c*/ 	.word	0x00000000
        /*0030*/ 	.short	0x0000
        /*0032*/ 	.short	0x0000
        /*0034*/ 	.byte	0x00, 0xf5, 0x21, 0x00


	//----- nvinfo : EIATTR_SPARSE_MMA_MASK
	.align		4
.L_13:
        /*0038*/ 	.byte	0x03, 0x50
        /*003a*/ 	.short	0x0000


	//----- nvinfo : EIATTR_MAXREG_COUNT
	.align		4
        /*003c*/ 	.byte	0x03, 0x1b
        /*003e*/ 	.short	0x00ff


	//----- nvinfo : EIATTR_MERCURY_ISA_VERSION
	.align		4
        /*0040*/ 	.byte	0x03, 0x5f
        /*0042*/ 	.short	0x0101


	//----- nvinfo : EIATTR_VRC_CTA_INIT_COUNT
	.align		4
        /*0044*/ 	.byte	0x02, 0x4a
	.zero		1
	.zero		1


	//----- nvinfo : EIATTR_EXIT_INSTR_OFFSETS
	.align		4
        /*0048*/ 	.byte	0x04, 0x1c
        /*004a*/ 	.short	(.L_15 - .L_14)


	//   ....[0]....
.L_14:
        /*004c*/ 	.word	0x000000b0


	//   ....[1]....
        /*0050*/ 	.word	0x000002e0


	//----- nvinfo : EIATTR_CBANK_PARAM_SIZE
	.align		4
.L_15:
        /*0054*/ 	.byte	0x03, 0x19
        /*0056*/ 	.short	0x0018


	//----- nvinfo : EIATTR_PARAM_CBANK
	.align		4
        /*0058*/ 	.byte	0x04, 0x0a
        /*005a*/ 	.short	(.L_17 - .L_16)
	.align		4
.L_16:
        /*005c*/ 	.word	index@(.nv.constant0._Z10matrixMultPfS_S_)
        /*0060*/ 	.short	0x0380
        /*0062*/ 	.short	0x0018


	//----- nvinfo : EIATTR_SW_WAR
	.align		4
.L_17:
        /*0064*/ 	.byte	0x04, 0x36
        /*0066*/ 	.short	(.L_19 - .L_18)
.L_18:
        /*0068*/ 	.word	0x00000008
.L_19:


//--------------------- .nv.callgraph             --------------------------
	.section	.nv.callgraph,"",@"SHT_CUDA_CALLGRAPH"
	.align	4
	.sectionentsize	8
	.align		4
        /*0000*/ 	.word	0x00000000
	.align		4
        /*0004*/ 	.word	0xffffffff
	.align		4
        /*0008*/ 	.word	0x00000000
	.align		4
        /*000c*/ 	.word	0xfffffffe
	.align		4
        /*0010*/ 	.word	0x00000000
	.align		4
        /*0014*/ 	.word	0xfffffffd
	.align		4
        /*0018*/ 	.word	0x00000000
	.align		4
        /*001c*/ 	.word	0xfffffffc


//--------------------- .text._Z10matrixMultPfS_S_ --------------------------
	.section	.text._Z10matrixMultPfS_S_,"ax",@progbits
	.align	128
        .global         _Z10matrixMultPfS_S_
        .type           _Z10matrixMultPfS_S_,@function
        .size           _Z10matrixMultPfS_S_,(.L_x_1 - _Z10matrixMultPfS_S_)
        .other          _Z10matrixMultPfS_S_,@"STO_CUDA_ENTRY STV_DEFAULT"
_Z10matrixMultPfS_S_:
.text._Z10matrixMultPfS_S_:
[----:B------:R-:W-:Y:S01]  /*0000*/  LDC R1, c[0x0][0x37c] ;  /* 0x0000df00ff017b82 */ /* 0x000fe20000000800 */
[----:B------:R-:W0:Y:S01]  /*0010*/  S2R R8, SR_CTAID.Y ;  /* 0x0000000000087919 */ /* 0x000e220000002600 */
[----:B------:R-:W1:Y:S01]  /*0020*/  LDCU UR4, c[0x0][0x360] ;  /* 0x00006c00ff0477ac */ /* 0x000e620008000800 */
[----:B------:R-:W0:Y:S01]  /*0030*/  S2R R3, SR_TID.Y ;  /* 0x0000000000037919 */ /* 0x000e220000002200 */
[----:B------:R-:W0:Y:S01]  /*0040*/  LDCU UR5, c[0x0][0x364] ;  /* 0x00006c80ff0577ac */ /* 0x000e220008000800 */
[----:B------:R-:W1:Y:S01]  /*0050*/  S2R R9, SR_CTAID.X ;  /* 0x0000000000097919 */ /* 0x000e620000002500 */
[----:B------:R-:W1:Y:S01]  /*0060*/  S2R R0, SR_TID.X ;  /* 0x0000000000007919 */ /* 0x000e620000002100 */
[----:B0-----:R-:W-:-:S05]  /*0070*/  IMAD R8, R8, UR5, R3 ;  /* 0x0000000508087c24 */ /* 0x001fca000f8e0203 */
[----:B------:R-:W-:Y:S01]  /*0080*/  ISETP.GT.U32.AND P0, PT, R8, 0x7, PT ;  /* 0x000000070800780c */ /* 0x000fe20003f04070 */
[----:B-1----:R-:W-:-:S05]  /*0090*/  IMAD R9, R9, UR4, R0 ;  /* 0x0000000409097c24 */ /* 0x002fca000f8e0200 */
[----:B------:R-:W-:-:S13]  /*00a0*/  ISETP.GT.OR P0, PT, R9, 0x7, P0 ;  /* 0x000000070900780c */ /* 0x000fda0000704670 */
[----:B------:R-:W-:Y:S05]  /*00b0*/  @P0 EXIT ;  /* 0x000000000000094d */ /* 0x000fea0003800000 */
[----:B------:R-:W0:Y:S01]  /*00c0*/  LDC.64 R6, c[0x0][0x380] ;  /* 0x0000e000ff067b82 */ /* 0x000e220000000a00 */
[----:B------:R-:W1:Y:S01]  /*00d0*/  LDCU.64 UR4, c[0x0][0x358] ;  /* 0x00006b00ff0477ac */ /* 0x000e620008000a00 */
[----:B------:R-:W-:-:S06]  /*00e0*/  SHF.L.U32 R9, R9, 0x3, RZ ;  /* 0x0000000309097819 */ /* 0x000fcc00000006ff */
[----:B------:R-:W2:Y:S01]  /*00f0*/  LDC.64 R4, c[0x0][0x388] ;  /* 0x0000e200ff047b82 */ /* 0x000ea20000000a00 */
[----:B0-----:R-:W-:-:S05]  /*0100*/  IMAD.WIDE R6, R9, 0x4, R6 ;  /* 0x0000000409067825 */ /* 0x001fca00078e0206 */
[----:B-1----:R-:W3:Y:S01]  /*0110*/  LDG.E R0, desc[UR4][R6.64] ;  /* 0x0000000406007981 */ /* 0x002ee2000c1e1900 */
[----:B--2---:R-:W-:-:S03]  /*0120*/  IMAD.WIDE.U32 R4, R8, 0x4, R4 ;  /* 0x0000000408047825 */ /* 0x004fc600078e0004 */
[----:B------:R-:W2:Y:S04]  /*0130*/  LDG.E R15, desc[UR4][R6.64+0x4] ;  /* 0x00000404060f7981 */ /* 0x000ea8000c1e1900 */
[----:B------:R-:W3:Y:S04]  /*0140*/  LDG.E R3, desc[UR4][R4.64] ;  /* 0x0000000404037981 */ /* 0x000ee8000c1e1900 */
[----:B------:R-:W2:Y:S04]  /*0150*/  LDG.E R14, desc[UR4][R4.64+0x20] ;  /* 0x00002004040e7981 */ /* 0x000ea8000c1e1900 */
[----:B------:R-:W4:Y:S04]  /*0160*/  LDG.E R17, desc[UR4][R6.64+0x8] ;  /* 0x0000080406117981 */ /* 0x000f28000c1e1900 */
[----:B------:R-:W4:Y:S04]  /*0170*/  LDG.E R16, desc[UR4][R4.64+0x40] ;  /* 0x0000400404107981 */ /* 0x000f28000c1e1900 */
[----:B------:R-:W5:Y:S04]  /*0180*/  LDG.E R19, desc[UR4][R6.64+0xc] ;  /* 0x00000c0406137981 */ /* 0x000f68000c1e1900 */
        /* <DEDUP_REMOVED lines=8> */
[----:B------:R-:W5:Y:S01]  /*0210*/  LDG.E R13, desc[UR4][R4.64+0xe0] ;  /* 0x0000e004040d7981 */ /* 0x000f62000c1e1900 */
[----:B------:R-:W-:Y:S01]  /*0220*/  IADD3 R9, PT, PT, R8, R9, RZ ;  /* 0x0000000908097210 */ /* 0x000fe20007ffe0ff */
[----:B---3--:R-:W-:-:S02]  /*0230*/  FFMA R0, R0, R3, RZ ;  /* 0x0000000300007223 */ /* 0x008fc400000000ff */
[----:B------:R-:W0:Y:S02]  /*0240*/  LDC.64 R2, c[0x0][0x390] ;  /* 0x0000e400ff027b82 */ /* 0x000e240000000a00 */
[----:B--2---:R-:W-:-:S04]  /*0250*/  FFMA R0, R15, R14, R0 ;  /* 0x0000000e0f007223 */ /* 0x004fc80000000000 */
[----:B----4-:R-:W-:-:S04]  /*0260*/  FFMA R0, R17, R16, R0 ;  /* 0x0000001011007223 */ /* 0x010fc80000000000 */
[----:B-----5:R-:W-:-:S04]  /*0270*/  FFMA R0, R19, R18, R0 ;  /* 0x0000001213007223 */ /* 0x020fc80000000000 */
[----:B------:R-:W-:-:S04]  /*0280*/  FFMA R0, R21, R20, R0 ;  /* 0x0000001415007223 */ /* 0x000fc80000000000 */
[----:B------:R-:W-:Y:S01]  /*0290*/  FFMA R0, R23, R22, R0 ;  /* 0x0000001617007223 */ /* 0x000fe20000000000 */
[----:B0-----:R-:W-:-:S04]  /*02a0*/  IMAD.WIDE R2, R9, 0x4, R2 ;  /* 0x0000000409027825 */ /* 0x001fc800078e0202 */
[----:B------:R-:W-:-:S04]  /*02b0*/  FFMA R11, R11, R12, R0 ;  /* 0x0000000c0b0b7223 */ /* 0x000fc80000000000 */
[----:B------:R-:W-:-:S05]  /*02c0*/  FFMA R11, R10, R13, R11 ;  /* 0x0000000d0a0b7223 */ /* 0x000fca000000000b */
[----:B------:R-:W-:Y:S01]  /*02d0*/  STG.E desc[UR4][R2.64], R11 ;  /* 0x0000000b02007986 */ /* 0x000fe2000c101904 */
[----:B------:R-:W-:Y:S05]  /*02e0*/  EXIT ;  /* 0x000000000000794d */ /* 0x000fea0003800000 */
.L_x_0:
[----:B------:R-:W-:-:S00]  /*02f0*/  BRA `(.L_x_0) ;  /* 0xfffffffc00fc7947 */ /* 0x000fc0000383ffff */
[----:B------:R-:W-:-:S00]  /*0300*/  NOP ;  /* 0x0000000000007918 */ /* 0x000fc00000000000 */
[----:B------:R-:W-:-:S00]  /*0310*/  NOP ;  /* 0x0000000000007918 */ /* 0x000fc00000000000 */
[----:B------:R-:W-:-:S00]  /*0320*/  NOP ;  /* 0x0000000000007918 */ /* 0x000fc00000000000 */
[----:B------:R-:W-:-:S00]  /*0330*/  NOP ;  /* 0x0000000000007918 */ /* 0x000fc00000000000 */
[----:B------:R-:W-:-:S00]  /*0340*/  NOP ;  /* 0x0000000000007918 */ /* 0x000fc00000000000 */
[----:B------:R-:W-:-:S00]  /*0350*/  NOP ;  /* 0x0000000000007918 */ /* 0x000fc00000000000 */
[----:B------:R-:W-:-:S00]  /*0360*/  NOP ;  /* 0x0000000000007918 */ /* 0x000fc00000000000 */
[----:B------:R-:W-:-:S00]  /*0370*/  NOP ;  /* 0x0000000000007918 */ /* 0x000fc00000000000 */
.L_x_1:


//--------------------- .nv.shared.reserved.0     --------------------------
	.section	.nv.shared.reserved.0,"aw",@nobits
	.weak		__nv_reservedSMEM_offset_0_alias
	.size		__nv_reservedSMEM_offset_0_alias, 0, 64
	.other		__nv_reservedSMEM_offset_0_alias,@"STO_CUDA_RESERVED_SHARED STV_DEFAULT"
__nv_reservedSMEM_offset_0_alias:
	.zero		0
	.zero		64


//--------------------- .nv.constant0._Z10matrixMultPfS_S_ --------------------------
	.section	.nv.constant0._Z10matrixMultPfS_S_,"a",@progbits
	.sectionflags	@""
	.align	4
.nv.constant0._Z10matrixMultPfS_S_:
	.zero		920


//--------------------- SYMBOLS --------------------------

	.type		.nv.reservedSmem.offset0,@object
	.size		.nv.reservedSmem.offset0,0x4
